	.headerflags	@"EF_CUDA_TEXMODE_UNIFIED EF_CUDA_64BIT_ADDRESS EF_CUDA_ACCELERATORS EF_CUDA_SM90 EF_CUDA_VIRTUAL_SM(EF_CUDA_SM90)"
	.elftype	@"ET_EXEC"


//--------------------- .nv.info                  --------------------------
	.section	.nv.info,"",@"SHT_CUDA_INFO"
	.align	4


	//----- nvinfo : EIATTR_REGCOUNT
	.align		4
        /*0000*/ 	.byte	0x04, 0x2f
        /*0002*/ 	.short	(.L_3 - .L_2)
	.align		4
.L_2:
        /*0004*/ 	.word	index@(triton_poi_fused__native_batch_norm_legit_no_training_leaky_relu_11)
        /*0008*/ 	.word	0x00000010


	//----- nvinfo : EIATTR_MIN_STACK_SIZE
	.align		4
.L_3:
        /*000c*/ 	.byte	0x04, 0x12
        /*000e*/ 	.short	(.L_5 - .L_4)
	.align		4
.L_4:
        /*0010*/ 	.word	index@(triton_poi_fused__native_batch_norm_legit_no_training_leaky_relu_11)
        /*0014*/ 	.word	0x00000000


	//----- nvinfo : EIATTR_FRAME_SIZE
	.align		4
.L_5:
        /*0018*/ 	.byte	0x04, 0x11
        /*001a*/ 	.short	(.L_7 - .L_6)
	.align		4
.L_6:
        /*001c*/ 	.word	index@(triton_poi_fused__native_batch_norm_legit_no_training_leaky_relu_11)
        /*0020*/ 	.word	0x00000000


	//----- nvinfo : EIATTR_MIN_STACK_SIZE
	.align		4
.L_7:
        /*0024*/ 	.byte	0x04, 0x12
        /*0026*/ 	.short	(.L_9 - .L_8)
	.align		4
.L_8:
        /*0028*/ 	.word	index@(triton_poi_fused__native_batch_norm_legit_no_training_leaky_relu_11)
        /*002c*/ 	.word	0x00000000
.L_9:


//--------------------- .nv.info.triton_poi_fused__native_batch_norm_legit_no_training_leaky_relu_11 --------------------------
	.section	.nv.info.triton_poi_fused__native_batch_norm_legit_no_training_leaky_relu_11,"",@"SHT_CUDA_INFO"
	.sectionflags	@""
	.align	4


	//----- nvinfo : EIATTR_CUDA_API_VERSION
	.align		4
        /*0000*/ 	.byte	0x04, 0x37
        /*0002*/ 	.short	(.L_11 - .L_10)
.L_10:
        /*0004*/ 	.word	0x0000007c


	//----- nvinfo : EIATTR_KPARAM_INFO
	.align		4
.L_11:
        /*0008*/ 	.byte	0x04, 0x17
        /*000a*/ 	.short	(.L_13 - .L_12)
.L_12:
        /*000c*/ 	.word	0x00000000
        /*0010*/ 	.short	0x0006
        /*0012*/ 	.short	0x0030
        /*0014*/ 	.byte	0x00, 0xf0, 0x11, 0x00


	//----- nvinfo : EIATTR_KPARAM_INFO
	.align		4
.L_13:
        /*0018*/ 	.byte	0x04, 0x17
        /*001a*/ 	.short	(.L_15 - .L_14)
.L_14:
        /*001c*/ 	.word	0x00000000
        /*0020*/ 	.short	0x0005
        /*0022*/ 	.short	0x0028
        /*0024*/ 	.byte	0x00, 0xf4, 0x21, 0x00


	//----- nvinfo : EIATTR_KPARAM_INFO
	.align		4
.L_15:
        /*0028*/ 	.byte	0x04, 0x17
        /*002a*/ 	.short	(.L_17 - .L_16)
.L_16:
        /*002c*/ 	.word	0x00000000
        /*0030*/ 	.short	0x0004
        /*0032*/ 	.short	0x0020
        /*0034*/ 	.byte	0x00, 0xf4, 0x21, 0x00


	//----- nvinfo : EIATTR_KPARAM_INFO
	.align		4
.L_17:
        /*0038*/ 	.byte	0x04, 0x17
        /*003a*/ 	.short	(.L_19 - .L_18)
.L_18:
        /*003c*/ 	.word	0x00000000
        /*0040*/ 	.short	0x0003
        /*0042*/ 	.short	0x0018
        /*0044*/ 	.byte	0x00, 0xf4, 0x21, 0x00


	//----- nvinfo : EIATTR_KPARAM_INFO
	.align		4
.L_19:
        /*0048*/ 	.byte	0x04, 0x17
        /*004a*/ 	.short	(.L_21 - .L_20)
.L_20:
        /*004c*/ 	.word	0x00000000
        /*0050*/ 	.short	0x0002
        /*0052*/ 	.short	0x0010
        /*0054*/ 	.byte	0x00, 0xf4, 0x21, 0x00


	//----- nvinfo : EIATTR_KPARAM_INFO
	.align		4
.L_21:
        /*0058*/ 	.byte	0x04, 0x17
        /*005a*/ 	.short	(.L_23 - .L_22)
.L_22:
        /*005c*/ 	.word	0x00000000
        /*0060*/ 	.short	0x0001
        /*0062*/ 	.short	0x0008
        /*0064*/ 	.byte	0x00, 0xf4, 0x21, 0x00


	//----- nvinfo : EIATTR_KPARAM_INFO
	.align		4
.L_23:
        /*0068*/ 	.byte	0x04, 0x17
        /*006a*/ 	.short	(.L_25 - .L_24)
.L_24:
        /*006c*/ 	.word	0x00000000
        /*0070*/ 	.short	0x0000
        /*0072*/ 	.short	0x0000
        /*0074*/ 	.byte	0x00, 0xf4, 0x21, 0x00


	//----- nvinfo : EIATTR_SPARSE_MMA_MASK
	.align		4
.L_25:
        /*0078*/ 	.byte	0x03, 0x50
        /*007a*/ 	.short	0x0000


	//----- nvinfo : EIATTR_MAXREG_COUNT
	.align		4
        /*007c*/ 	.byte	0x03, 0x1b
        /*007e*/ 	.short	0x00ff


	//----- nvinfo : EIATTR_EXIT_INSTR_OFFSETS
	.align		4
        /*0080*/ 	.byte	0x04, 0x1c
        /*0082*/ 	.short	(.L_27 - .L_26)


	//   ....[0]....
.L_26:
        /*0084*/ 	.word	0x000003d0


	//----- nvinfo : EIATTR_REQNTID
	.align		4
.L_27:
        /*0088*/ 	.byte	0x04, 0x10
        /*008a*/ 	.short	(.L_29 - .L_28)
.L_28:
        /*008c*/ 	.word	0x00000080
        /*0090*/ 	.word	0x00000001
        /*0094*/ 	.word	0x00000001


	//----- nvinfo : EIATTR_CBANK_PARAM_SIZE
	.align		4
.L_29:
        /*0098*/ 	.byte	0x03, 0x19
        /*009a*/ 	.short	0x0034


	//----- nvinfo : EIATTR_PARAM_CBANK
	.align		4
        /*009c*/ 	.byte	0x04, 0x0a
        /*009e*/ 	.short	(.L_31 - .L_30)
	.align		4
.L_30:
        /*00a0*/ 	.word	index@(.nv.constant0.triton_poi_fused__native_batch_norm_legit_no_training_leaky_relu_11)
        /*00a4*/ 	.short	0x0210
        /*00a6*/ 	.short	0x0034


	//----- nvinfo : EIATTR_SW_WAR
	.align		4
.L_31:
        /*00a8*/ 	.byte	0x04, 0x36
        /*00aa*/ 	.short	(.L_33 - .L_32)
.L_32:
        /*00ac*/ 	.word	0x00000008
.L_33:


//--------------------- .nv.callgraph             --------------------------
	.section	.nv.callgraph,"",@"SHT_CUDA_CALLGRAPH"
	.align	4
	.sectionentsize	8
	.align		4
        /*0000*/ 	.word	0x00000000
	.align		4
        /*0004*/ 	.word	0xffffffff
	.align		4
        /*0008*/ 	.word	0x00000000
	.align		4
        /*000c*/ 	.word	0xfffffffe
	.align		4
        /*0010*/ 	.word	0x00000000
	.align		4
        /*0014*/ 	.word	0xfffffffd
	.align		4
        /*0018*/ 	.word	0x00000000
	.align		4
        /*001c*/ 	.word	0xfffffffc


//--------------------- .nv.constant4             --------------------------
	.section	.nv.constant4,"a",@progbits
	.align	8
	.align		8
.nv.constant4:
        /*0000*/ 	.dword	_$_str
	.align		8
        /*0008*/ 	.dword	_$_str_$_2


//--------------------- .text.triton_poi_fused__native_batch_norm_legit_no_training_leaky_relu_11 --------------------------
	.section	.text.triton_poi_fused__native_batch_norm_legit_no_training_leaky_relu_11,"ax",@progbits
	.align	128
        .global         triton_poi_fused__native_batch_norm_legit_no_training_leaky_relu_11
        .type           triton_poi_fused__native_batch_norm_legit_no_training_leaky_relu_11,@function
        .size           triton_poi_fused__native_batch_norm_legit_no_training_leaky_relu_11,(.L_x_1 - triton_poi_fused__native_batch_norm_legit_no_training_leaky_relu_11)
        .other          triton_poi_fused__native_batch_norm_legit_no_training_leaky_relu_11,@"STO_CUDA_ENTRY STV_DEFAULT"
triton_poi_fused__native_batch_norm_legit_no_training_leaky_relu_11:
.text.triton_poi_fused__native_batch_norm_legit_no_training_leaky_relu_11:
[----:B------:R-:W-:Y:S01]  /*0000*/  LDC R1, c[0x0][0x28] ;  /* 0x00000a00ff017b82 */ /* 0x000fe20000000800 */
[----:B------:R-:W1:Y:S07]  /*0010*/  S2R R0, SR_TID.X ;  /* 0x0000000000007919 */ /* 0x000e6e0000002100 */
[----:B------:R-:W2:Y:S01]  /*0020*/  LDC.64 R2, c[0x0][0x228] ;  /* 0x00008a00ff027b82 */ /* 0x000ea20000000a00 */
[----:B------:R-:W-:Y:S01]  /*0030*/  ULDC.64 UR4, c[0x0][0x208] ;  /* 0x0000820000047ab9 */ /* 0x000fe20000000a00 */
[----:B------:R-:W3:Y:S06]  /*0040*/  S2R R7, SR_CTAID.X ;  /* 0x0000000000077919 */ /* 0x000eec0000002500 */
[----:B------:R-:W4:Y:S08]  /*0050*/  LDC.64 R8, c[0x0][0x230] ;  /* 0x00008c00ff087b82 */ /* 0x000f300000000a00 */
[----:B------:R-:W5:Y:S01]  /*0060*/  LDC.64 R10, c[0x0][0x238] ;  /* 0x00008e00ff0a7b82 */ /* 0x000f620000000a00 */
[----:B-1----:R-:W-:-:S02]  /*0070*/  SHF.L.U32 R0, R0, 0x1, RZ ;  /* 0x0000000100007819 */ /* 0x002fc400000006ff */
[----:B---3--:R-:W-:Y:S02]  /*0080*/  SHF.R.S32.HI R5, RZ, 0x17, R7 ;  /* 0x00000017ff057819 */ /* 0x008fe40000011407 */
[----:B------:R-:W-:Y:S02]  /*0090*/  LOP3.LUT R0, R0, 0xfe, RZ, 0xc0, !PT ;  /* 0x000000fe00007812 */ /* 0x000fe400078ec0ff */
[----:B------:R-:W-:Y:S02]  /*00a0*/  SGXT R5, R5, 0x1 ;  /* 0x000000010505781a */ /* 0x000fe40000000200 */
[----:B------:R-:W-:Y:S02]  /*00b0*/  LEA R0, R7, R0, 0x8 ;  /* 0x0000000007007211 */ /* 0x000fe400078e40ff */
[----:B------:R-:W1:Y:S02]  /*00c0*/  LDC.64 R6, c[0x0][0x220] ;  /* 0x00008800ff067b82 */ /* 0x000e640000000a00 */
[----:B------:R-:W-:-:S04]  /*00d0*/  LEA.HI R5, R5, R0, RZ, 0x8 ;  /* 0x0000000005057211 */ /* 0x000fc800078f40ff */
[----:B------:R-:W-:-:S04]  /*00e0*/  LOP3.LUT R5, R5, 0xffffff00, RZ, 0xc0, !PT ;  /* 0xffffff0005057812 */ /* 0x000fc800078ec0ff */
[----:B------:R-:W-:Y:S02]  /*00f0*/  IADD3 R13, R0, -R5, RZ ;  /* 0x80000005000d7210 */ /* 0x000fe40007ffe0ff */
[----:B------:R-:W3:Y:S03]  /*0100*/  LDC.64 R4, c[0x0][0x218] ;  /* 0x00008600ff047b82 */ /* 0x000ee60000000a00 */
[----:B--2---:R-:W-:-:S06]  /*0110*/  IMAD.WIDE R2, R13, 0x4, R2 ;  /* 0x000000040d027825 */ /* 0x004fcc00078e0202 */
[----:B------:R-:W2:Y:S01]  /*0120*/  LDG.E.EL.64 R2, desc[UR4][R2.64] ;  /* 0x0000000402027981 */ /* 0x000ea2000c2e1b00 */
[----:B-1----:R-:W-:-:S06]  /*0130*/  IMAD.WIDE R6, R13, 0x4, R6 ;  /* 0x000000040d067825 */ /* 0x002fcc00078e0206 */
[----:B------:R-:W2:Y:S01]  /*0140*/  LDG.E.EL.64 R6, desc[UR4][R6.64] ;  /* 0x0000000406067981 */ /* 0x000ea2000c2e1b00 */
[----:B---3--:R-:W-:-:S06]  /*0150*/  IMAD.WIDE R4, R0, 0x4, R4 ;  /* 0x0000000400047825 */ /* 0x008fcc00078e0204 */
[----:B------:R-:W3:Y:S01]  /*0160*/  LDG.E.64 R4, desc[UR4][R4.64] ;  /* 0x0000000404047981 */ /* 0x000ee2000c1e1b00 */
[----:B----4-:R-:W-:-:S04]  /*0170*/  IMAD.WIDE R8, R13, 0x4, R8 ;  /* 0x000000040d087825 */ /* 0x010fc800078e0208 */
[----:B-----5:R-:W-:Y:S02]  /*0180*/  IMAD.WIDE R10, R13, 0x4, R10 ;  /* 0x000000040d0a7825 */ /* 0x020fe400078e020a */
[----:B------:R-:W4:Y:S04]  /*0190*/  LDG.E.EL.64 R8, desc[UR4][R8.64] ;  /* 0x0000000408087981 */ /* 0x000f28000c2e1b00 */
[----:B------:R-:W4:Y:S01]  /*01a0*/  LDG.E.EL.64 R10, desc[UR4][R10.64] ;  /* 0x000000040a0a7981 */ /* 0x000f22000c2e1b00 */
[----:B--2---:R-:W-:Y:S01]  /*01b0*/  FADD R2, R2, 9.9999997473787516356e-06 ;  /* 0x3727c5ac02027421 */ /* 0x004fe20000000000 */
[----:B------:R-:W-:-:S03]  /*01c0*/  FADD R3, R3, 9.9999997473787516356e-06 ;  /* 0x3727c5ac03037421 */ /* 0x000fc60000000000 */
[----:B------:R-:W1:Y:S08]  /*01d0*/  MUFU.SQRT R12, R2 ;  /* 0x00000002000c7308 */ /* 0x000e700000002000 */
[----:B------:R-:W2:Y:S01]  /*01e0*/  MUFU.SQRT R13, R3 ;  /* 0x00000003000d7308 */ /* 0x000ea20000002000 */
[C---:B-1----:R-:W-:Y:S02]  /*01f0*/  FSETP.GT.AND P0, PT, R12.reuse, 8.50705917302346158658e+37, PT ;  /* 0x7e8000000c00780b */ /* 0x042fe40003f04000 */
[----:B------:R-:W-:-:S02]  /*0200*/  FSETP.GEU.AND P2, PT, R12, 1.175494350822287508e-38, PT ;  /* 0x008000000c00780b */ /* 0x000fc40003f4e000 */
[C---:B--2---:R-:W-:Y:S02]  /*0210*/  FSETP.GT.AND P1, PT, R13.reuse, 8.50705917302346158658e+37, PT ;  /* 0x7e8000000d00780b */ /* 0x044fe40003f24000 */
[----:B------:R-:W-:-:S07]  /*0220*/  FSETP.GEU.AND P3, PT, R13, 1.175494350822287508e-38, PT ;  /* 0x008000000d00780b */ /* 0x000fce0003f6e000 */
[----:B------:R-:W-:Y:S01]  /*0230*/  @P0 FMUL R12, R12, 0.25 ;  /* 0x3e8000000c0c0820 */ /* 0x000fe20000400000 */
[----:B------:R-:W-:-:S03]  /*0240*/  HFMA2.MMA R2, -RZ, RZ, 1.625, 0 ;  /* 0x3e800000ff027435 */ /* 0x000fc600000001ff */
[----:B------:R-:W-:Y:S01]  /*0250*/  @!P2 FMUL R12, R12, 16777216 ;  /* 0x4b8000000c0ca820 */ /* 0x000fe20000400000 */
[----:B------:R-:W-:-:S04]  /*0260*/  @P1 FMUL R13, R13, 0.25 ;  /* 0x3e8000000d0d1820 */ /* 0x000fc80000400000 */
[----:B------:R-:W-:Y:S01]  /*0270*/  @!P3 FMUL R13, R13, 16777216 ;  /* 0x4b8000000d0db820 */ /* 0x000fe20000400000 */
[----:B------:R-:W1:Y:S01]  /*0280*/  MUFU.RCP R12, R12 ;  /* 0x0000000c000c7308 */ /* 0x000e620000001000 */
[----:B------:R-:W-:-:S07]  /*0290*/  FSEL R3, R2, 1, P0 ;  /* 0x3f80000002037808 */ /* 0x000fce0000000000 */
[----:B------:R-:W2:Y:S01]  /*02a0*/  MUFU.RCP R13, R13 ;  /* 0x0000000d000d7308 */ /* 0x000ea20000001000 */
[----:B------:R-:W-:Y:S01]  /*02b0*/  FSEL R2, R2, 1, P1 ;  /* 0x3f80000002027808 */ /* 0x000fe20000800000 */
[----:B------:R-:W-:Y:S01]  /*02c0*/  @!P2 FMUL R3, R3, 16777216 ;  /* 0x4b8000000303a820 */ /* 0x000fe20000400000 */
[----:B---3--:R-:W-:-:S03]  /*02d0*/  FADD R5, R5, -R7 ;  /* 0x8000000705057221 */ /* 0x008fc60000000000 */
[----:B------:R-:W-:Y:S01]  /*02e0*/  @!P3 FMUL R2, R2, 16777216 ;  /* 0x4b8000000202b820 */ /* 0x000fe20000400000 */
[----:B------:R-:W-:Y:S01]  /*02f0*/  FADD R4, R4, -R6 ;  /* 0x8000000604047221 */ /* 0x000fe20000000000 */
[----:B-1----:R-:W-:Y:S02]  /*0300*/  FMUL R7, R12, R3 ;  /* 0x000000030c077220 */ /* 0x002fe40000400000 */
[----:B--2---:R-:W-:Y:S02]  /*0310*/  FMUL R6, R13, R2 ;  /* 0x000000020d067220 */ /* 0x004fe40000400000 */
[----:B------:R-:W1:Y:S01]  /*0320*/  LDC.64 R2, c[0x0][0x210] ;  /* 0x00008400ff027b82 */ /* 0x000e620000000a00 */
[----:B------:R-:W-:Y:S01]  /*0330*/  FMUL R7, R4, R7 ;  /* 0x0000000704077220 */ /* 0x000fe20000400000 */
[----:B------:R-:W-:-:S03]  /*0340*/  FMUL R6, R5, R6 ;  /* 0x0000000605067220 */ /* 0x000fc60000400000 */
[----:B----4-:R-:W-:Y:S01]  /*0350*/  FFMA R8, R8, R7, R10 ;  /* 0x0000000708087223 */ /* 0x010fe2000000000a */
[----:B------:R-:W-:-:S04]  /*0360*/  FFMA R9, R9, R6, R11 ;  /* 0x0000000609097223 */ /* 0x000fc8000000000b */
[----:B------:R-:W-:Y:S02]  /*0370*/  FSETP.GT.AND P0, PT, R8, RZ, PT ;  /* 0x000000ff0800720b */ /* 0x000fe40003f04000 */
[----:B------:R-:W-:-:S11]  /*0380*/  FSETP.GT.AND P1, PT, R9, RZ, PT ;  /* 0x000000ff0900720b */ /* 0x000fd60003f24000 */
[----:B------:R-:W-:Y:S01]  /*0390*/  @!P0 FMUL R8, R8, 0.10000000149011611938 ;  /* 0x3dcccccd08088820 */ /* 0x000fe20000400000 */
[----:B-1----:R-:W-:-:S04]  /*03a0*/  IMAD.WIDE R2, R0, 0x4, R2 ;  /* 0x0000000400027825 */ /* 0x002fc800078e0202 */
[----:B------:R-:W-:-:S05]  /*03b0*/  @!P1 FMUL R9, R9, 0.10000000149011611938 ;  /* 0x3dcccccd09099820 */ /* 0x000fca0000400000 */
[----:B------:R-:W-:Y:S01]  /*03c0*/  STG.E.64 desc[UR4][R2.64], R8 ;  /* 0x0000000802007986 */ /* 0x000fe2000c101b04 */
[----:B------:R-:W-:Y:S05]  /*03d0*/  EXIT ;  /* 0x000000000000794d */ /* 0x000fea0003800000 */
.L_x_0:
[----:B------:R-:W-:-:S00]  /*03e0*/  BRA `(.L_x_0) ;  /* 0xfffffffc00fc7947 */ /* 0x000fc0000383ffff */
[----:B------:R-:W-:-:S00]  /*03f0*/  NOP ;  /* 0x0000000000007918 */ /* 0x000fc00000000000 */
        /* <DEDUP_REMOVED lines=8> */
.L_x_1:


//--------------------- .nv.global.init           --------------------------
	.section	.nv.global.init,"aw",@progbits
.nv.global.init:
	.type		_$_str,@object
	.size		_$_str,(_$_str_$_2 - _$_str)
_$_str:
        /*0000*/ 	.byte	0x5f, 0x5f, 0x43, 0x55, 0x44, 0x41, 0x5f, 0x46, 0x54, 0x5a, 0x00
	.type		_$_str_$_2,@object
	.size		_$_str_$_2,(.L_1 - _$_str_$_2)
_$_str_$_2:
        /*000b*/ 	.byte	0x5f, 0x5f, 0x43, 0x55, 0x44, 0x41, 0x5f, 0x50, 0x52, 0x45, 0x43, 0x5f, 0x53, 0x51, 0x52, 0x54
        /*001b*/ 	.byte	0x00
.L_1:


//--------------------- .nv.constant0.triton_poi_fused__native_batch_norm_legit_no_training_leaky_relu_11 --------------------------
	.section	.nv.constant0.triton_poi_fused__native_batch_norm_legit_no_training_leaky_relu_11,"a",@progbits
	.sectionflags	@""
	.align	4
.nv.constant0.triton_poi_fused__native_batch_norm_legit_no_training_leaky_relu_11:
	.zero		580
